//
// Generated by NVIDIA NVVM Compiler
//
// Compiler Build ID: CL-36424714
// Cuda compilation tools, release 13.0, V13.0.88
// Based on NVVM 20.0.0
//

.version 9.0
.target sm_100
.address_size 64

	// .globl	_Z13synthesis_512PfS_S_fffiii
.extern .func  (.param .b32 func_retval0) vprintf
(
	.param .b64 vprintf_param_0,
	.param .b64 vprintf_param_1
)
;
.global .align 1 .b8 $str[5] = {111, 111, 112, 115};

.visible .entry _Z13synthesis_512PfS_S_fffiii(
	.param .u64 .ptr .align 1 _Z13synthesis_512PfS_S_fffiii_param_0,
	.param .u64 .ptr .align 1 _Z13synthesis_512PfS_S_fffiii_param_1,
	.param .u64 .ptr .align 1 _Z13synthesis_512PfS_S_fffiii_param_2,
	.param .f32 _Z13synthesis_512PfS_S_fffiii_param_3,
	.param .f32 _Z13synthesis_512PfS_S_fffiii_param_4,
	.param .f32 _Z13synthesis_512PfS_S_fffiii_param_5,
	.param .u32 _Z13synthesis_512PfS_S_fffiii_param_6,
	.param .u32 _Z13synthesis_512PfS_S_fffiii_param_7,
	.param .u32 _Z13synthesis_512PfS_S_fffiii_param_8
)
{
	.reg .pred 	%p<37>;
	.reg .b32 	%r<36>;
	.reg .b32 	%f<42>;
	.reg .b64 	%rd<66>;

	ld.param.u64 	%rd5, [_Z13synthesis_512PfS_S_fffiii_param_0];
	ld.param.u64 	%rd3, [_Z13synthesis_512PfS_S_fffiii_param_1];
	ld.param.u64 	%rd4, [_Z13synthesis_512PfS_S_fffiii_param_2];
	ld.param.f32 	%f1, [_Z13synthesis_512PfS_S_fffiii_param_3];
	ld.param.f32 	%f2, [_Z13synthesis_512PfS_S_fffiii_param_4];
	ld.param.f32 	%f3, [_Z13synthesis_512PfS_S_fffiii_param_5];
	ld.param.u32 	%r6, [_Z13synthesis_512PfS_S_fffiii_param_6];
	ld.param.u32 	%r7, [_Z13synthesis_512PfS_S_fffiii_param_8];
	cvta.to.global.u64 	%rd1, %rd5;
	mov.u32 	%r8, %tid.x;
	mov.u32 	%r1, %ctaid.x;
	mov.u32 	%r9, %ntid.x;
	mad.lo.s32 	%r2, %r1, %r9, %r8;
	div.s32 	%r3, %r2, %r6;
	mul.lo.s32 	%r10, %r3, %r6;
	sub.s32 	%r4, %r2, %r10;
	setp.eq.s32 	%p1, %r7, 2;
	@%p1 bra 	$L__BB0_3;
	setp.ne.s32 	%p2, %r7, 1;
	@%p2 bra 	$L__BB0_30;
	mov.u64 	%rd62, $str;
	cvta.global.u64 	%rd63, %rd62;
	{ // callseq 0, 0
	.param .b64 param0;
	st.param.b64 	[param0], %rd63;
	.param .b64 param1;
	st.param.b64 	[param1], 0;
	.param .b32 retval0;
	call.uni (retval0), 
	vprintf, 
	(
	param0, 
	param1
	);
	ld.param.b32 	%r32, [retval0];
	} // callseq 0
	bra.uni 	$L__BB0_31;
$L__BB0_3:
	setp.eq.s32 	%p3, %r1, 0;
	add.s32 	%r5, %r6, -1;
	setp.eq.s32 	%p4, %r1, %r5;
	or.pred  	%p5, %p3, %p4;
	@%p5 bra 	$L__BB0_16;
	setp.eq.s32 	%p24, %r4, 0;
	setp.eq.s32 	%p25, %r4, %r5;
	or.pred  	%p26, %p24, %p25;
	@%p26 bra 	$L__BB0_6;
	cvta.to.global.u64 	%rd45, %rd3;
	add.s32 	%r24, %r3, -1;
	mul.lo.s32 	%r25, %r24, %r6;
	add.s32 	%r26, %r25, %r4;
	mul.wide.s32 	%rd46, %r26, 4;
	add.s64 	%rd47, %rd45, %rd46;
	ld.global.f32 	%f24, [%rd47];
	shl.b32 	%r27, %r6, 1;
	add.s32 	%r28, %r25, %r27;
	add.s32 	%r29, %r28, %r4;
	mul.wide.s32 	%rd48, %r29, 4;
	add.s64 	%rd49, %rd45, %rd48;
	ld.global.f32 	%f25, [%rd49];
	add.f32 	%f26, %f24, %f25;
	sub.s32 	%r30, %r28, %r6;
	cvt.s64.s32 	%rd50, %r30;
	cvt.s64.s32 	%rd51, %r4;
	add.s64 	%rd52, %rd51, %rd50;
	shl.b64 	%rd53, %rd52, 2;
	add.s64 	%rd54, %rd45, %rd53;
	ld.global.f32 	%f27, [%rd54+-4];
	add.f32 	%f28, %f26, %f27;
	ld.global.f32 	%f29, [%rd54+4];
	add.f32 	%f30, %f28, %f29;
	add.s32 	%r31, %r26, %r6;
	mul.wide.s32 	%rd55, %r6, 4;
	add.s64 	%rd56, %rd47, %rd55;
	ld.global.f32 	%f31, [%rd56];
	fma.rn.f32 	%f32, %f31, 0fC0800000, %f30;
	mul.f32 	%f33, %f1, %f32;
	fma.rn.f32 	%f34, %f31, 0f40000000, %f33;
	mov.f32 	%f35, 0f3F800000;
	sub.f32 	%f36, %f35, %f2;
	cvta.to.global.u64 	%rd57, %rd4;
	mul.wide.s32 	%rd58, %r31, 4;
	add.s64 	%rd59, %rd57, %rd58;
	ld.global.f32 	%f37, [%rd59];
	mul.f32 	%f38, %f36, %f37;
	sub.f32 	%f39, %f34, %f38;
	add.f32 	%f40, %f2, 0f3F800000;
	div.rn.f32 	%f41, %f39, %f40;
	mul.wide.s32 	%rd60, %r2, 4;
	add.s64 	%rd61, %rd1, %rd60;
	st.global.f32 	[%rd61], %f41;
	bra.uni 	$L__BB0_31;
$L__BB0_6:
	setp.ge.s32 	%p27, %r4, %r5;
	setp.lt.s32 	%p28, %r4, 1;
	mul.wide.s32 	%rd33, %r2, 4;
	add.s64 	%rd2, %rd1, %rd33;
	or.pred  	%p29, %p27, %p28;
	@%p29 bra 	$L__BB0_11;
	setp.ne.s32 	%p30, %r3, 0;
	@%p30 bra 	$L__BB0_9;
	add.s32 	%r21, %r4, %r6;
	mul.wide.s32 	%rd36, %r21, 4;
	add.s64 	%rd37, %rd1, %rd36;
	ld.global.f32 	%f18, [%rd37];
	mul.f32 	%f19, %f3, %f18;
	st.global.f32 	[%rd2], %f19;
	bra.uni 	$L__BB0_11;
$L__BB0_9:
	setp.ne.s32 	%p31, %r3, %r5;
	@%p31 bra 	$L__BB0_11;
	add.s32 	%r19, %r6, -2;
	mad.lo.s32 	%r20, %r19, %r6, %r4;
	mul.wide.s32 	%rd34, %r20, 4;
	add.s64 	%rd35, %rd1, %rd34;
	ld.global.f32 	%f16, [%rd35];
	mul.f32 	%f17, %f3, %f16;
	st.global.f32 	[%rd2], %f17;
$L__BB0_11:
	setp.ge.s32 	%p32, %r3, %r5;
	setp.lt.s32 	%p33, %r3, 1;
	or.pred  	%p34, %p32, %p33;
	@%p34 bra 	$L__BB0_31;
	setp.ne.s32 	%p35, %r4, 0;
	@%p35 bra 	$L__BB0_14;
	mul.wide.s32 	%rd43, %r10, 4;
	add.s64 	%rd44, %rd1, %rd43;
	ld.global.f32 	%f22, [%rd44+4];
	mul.f32 	%f23, %f3, %f22;
	st.global.f32 	[%rd2], %f23;
	bra.uni 	$L__BB0_31;
$L__BB0_14:
	setp.ne.s32 	%p36, %r4, %r5;
	@%p36 bra 	$L__BB0_31;
	cvt.s64.s32 	%rd38, %r10;
	cvt.s64.s32 	%rd39, %r6;
	add.s64 	%rd40, %rd39, %rd38;
	shl.b64 	%rd41, %rd40, 2;
	add.s64 	%rd42, %rd1, %rd41;
	ld.global.f32 	%f20, [%rd42+-8];
	mul.f32 	%f21, %f3, %f20;
	st.global.f32 	[%rd2], %f21;
	bra.uni 	$L__BB0_31;
$L__BB0_16:
	setp.eq.s32 	%p6, %r4, 0;
	setp.eq.s32 	%p7, %r4, %r5;
	or.pred  	%p8, %p6, %p7;
	@%p8 bra 	$L__BB0_22;
	setp.ge.s32 	%p19, %r4, %r5;
	setp.lt.s32 	%p20, %r4, 1;
	or.pred  	%p21, %p19, %p20;
	@%p21 bra 	$L__BB0_31;
	setp.ne.s32 	%p22, %r3, 0;
	@%p22 bra 	$L__BB0_20;
	add.s32 	%r18, %r4, %r6;
	mul.wide.s32 	%rd29, %r18, 4;
	add.s64 	%rd30, %rd1, %rd29;
	ld.global.f32 	%f14, [%rd30];
	mul.f32 	%f15, %f3, %f14;
	mul.wide.s32 	%rd31, %r2, 4;
	add.s64 	%rd32, %rd1, %rd31;
	st.global.f32 	[%rd32], %f15;
	bra.uni 	$L__BB0_31;
$L__BB0_20:
	setp.ne.s32 	%p23, %r3, %r5;
	@%p23 bra 	$L__BB0_31;
	add.s32 	%r16, %r6, -2;
	mad.lo.s32 	%r17, %r16, %r6, %r4;
	mul.wide.s32 	%rd25, %r17, 4;
	add.s64 	%rd26, %rd1, %rd25;
	ld.global.f32 	%f12, [%rd26];
	mul.f32 	%f13, %f3, %f12;
	mul.wide.s32 	%rd27, %r2, 4;
	add.s64 	%rd28, %rd1, %rd27;
	st.global.f32 	[%rd28], %f13;
	bra.uni 	$L__BB0_31;
$L__BB0_22:
	or.b32  	%r12, %r4, %r3;
	setp.ne.s32 	%p9, %r12, 0;
	@%p9 bra 	$L__BB0_24;
	mul.wide.s32 	%rd21, %r6, 4;
	add.s64 	%rd22, %rd1, %rd21;
	ld.global.f32 	%f10, [%rd22];
	mul.f32 	%f11, %f3, %f10;
	mul.wide.s32 	%rd23, %r2, 4;
	add.s64 	%rd24, %rd1, %rd23;
	st.global.f32 	[%rd24], %f11;
	bra.uni 	$L__BB0_31;
$L__BB0_24:
	setp.ne.s32 	%p10, %r3, %r5;
	setp.ne.s32 	%p11, %r4, 0;
	or.pred  	%p12, %p10, %p11;
	@%p12 bra 	$L__BB0_26;
	add.s32 	%r14, %r6, -2;
	mul.lo.s32 	%r15, %r14, %r6;
	mul.wide.s32 	%rd17, %r15, 4;
	add.s64 	%rd18, %rd1, %rd17;
	ld.global.f32 	%f8, [%rd18];
	mul.f32 	%f9, %f3, %f8;
	mul.wide.s32 	%rd19, %r2, 4;
	add.s64 	%rd20, %rd1, %rd19;
	st.global.f32 	[%rd20], %f9;
	bra.uni 	$L__BB0_31;
$L__BB0_26:
	setp.ne.s32 	%p13, %r3, 0;
	setp.ne.s32 	%p14, %r4, %r5;
	or.pred  	%p15, %p13, %p14;
	@%p15 bra 	$L__BB0_28;
	mul.wide.s32 	%rd13, %r6, 4;
	add.s64 	%rd14, %rd1, %rd13;
	ld.global.f32 	%f6, [%rd14+-8];
	mul.f32 	%f7, %f3, %f6;
	mul.wide.s32 	%rd15, %r2, 4;
	add.s64 	%rd16, %rd1, %rd15;
	st.global.f32 	[%rd16], %f7;
	bra.uni 	$L__BB0_31;
$L__BB0_28:
	setp.ne.s32 	%p16, %r4, %r5;
	setp.ne.s32 	%p17, %r3, %r5;
	or.pred  	%p18, %p17, %p16;
	@%p18 bra 	$L__BB0_31;
	mul.lo.s32 	%r13, %r4, %r3;
	cvt.s64.s32 	%rd6, %r13;
	cvt.s64.s32 	%rd7, %r6;
	add.s64 	%rd8, %rd7, %rd6;
	shl.b64 	%rd9, %rd8, 2;
	add.s64 	%rd10, %rd1, %rd9;
	ld.global.f32 	%f4, [%rd10+-8];
	mul.f32 	%f5, %f3, %f4;
	mul.wide.s32 	%rd11, %r2, 4;
	add.s64 	%rd12, %rd1, %rd11;
	st.global.f32 	[%rd12], %f5;
	bra.uni 	$L__BB0_31;
$L__BB0_30:
	mov.u64 	%rd64, $str;
	cvta.global.u64 	%rd65, %rd64;
	{ // callseq 1, 0
	.param .b64 param0;
	st.param.b64 	[param0], %rd65;
	.param .b64 param1;
	st.param.b64 	[param1], 0;
	.param .b32 retval0;
	call.uni (retval0), 
	vprintf, 
	(
	param0, 
	param1
	);
	ld.param.b32 	%r34, [retval0];
	} // callseq 1
$L__BB0_31:
	ret;

}


// ===== COMPILED SASS (sm_100) =====

	.target	sm_100

	.elftype	@"ET_EXEC"


//--------------------- .note.nv.tkinfo           --------------------------
	.section	.note.nv.tkinfo,"",@"SHT_NOTE"
	.sectionflags	@"SHF_NOTE_NV_TKINFO"
	.tkinfo
        /*0018*/ 	.word	0x00000002
        /*0030*/ 	.string	""
        /*0030*/ 	.string	"ptxas"
        /*0030*/ 	.string	"Cuda compilation tools, release 13.0, V13.0.88"
        /*0030*/ 	.string	"Build cuda_13.0.r13.0/compiler.36424714_0"
        /*0030*/ 	.string	"-arch sm_100 -m 64 "



//--------------------- .note.nv.cuinfo           --------------------------
	.section	.note.nv.cuinfo,"",@"SHT_NOTE"
	.sectionflags	@"SHF_NOTE_NV_CUINFO"
        /*0018*/ 	.short	0x0002
        /*001a*/ 	.short	0x0064
        /*001c*/ 	.short	0x0082
	.zero		2


//--------------------- .nv.info                  --------------------------
	.section	.nv.info,"",@"SHT_CUDA_INFO"
	.align	4


	//----- nvinfo : EIATTR_REGCOUNT
	.align		4
        /*0000*/ 	.byte	0x04, 0x2f
        /*0002*/ 	.short	(.L_2 - .L_1)
	.align		4
.L_1:
        /*0004*/ 	.word	index@(_Z13synthesis_512PfS_S_fffiii)
        /*0008*/ 	.word	0x00000018


	//----- nvinfo : EIATTR_FRAME_SIZE
	.align		4
.L_2:
        /*000c*/ 	.byte	0x04, 0x11
        /*000e*/ 	.short	(.L_4 - .L_3)
	.align		4
.L_3:
        /*0010*/ 	.word	index@($__internal_0_$__cuda_sm3x_div_rn_noftz_f32_slowpath)
        /*0014*/ 	.word	0x00000000


	//----- nvinfo : EIATTR_FRAME_SIZE
	.align		4
.L_4:
        /*0018*/ 	.byte	0x04, 0x11
        /*001a*/ 	.short	(.L_6 - .L_5)
	.align		4
.L_5:
        /*001c*/ 	.word	index@(_Z13synthesis_512PfS_S_fffiii)
        /*0020*/ 	.word	0x00000000


	//----- nvinfo : EIATTR_MIN_STACK_SIZE
	.align		4
.L_6:
        /*0024*/ 	.byte	0x04, 0x12
        /*0026*/ 	.short	(.L_8 - .L_7)
	.align		4
.L_7:
        /*0028*/ 	.word	index@(_Z13synthesis_512PfS_S_fffiii)
        /*002c*/ 	.word	0x00000000
.L_8:


//--------------------- .nv.compat                --------------------------
	.section	.nv.compat,"",@"SHT_CUDA_COMPAT_INFO"
	.align	4
        /*0000*/ 	.byte	0x02, 0x09, 0x00, 0x00, 0x02, 0x02, 0x01, 0x00, 0x02, 0x05, 0x05, 0x00, 0x03, 0x07, 0x01, 0x01
        /*0010*/ 	.byte	0x02, 0x03, 0x00, 0x00, 0x02, 0x06, 0x01, 0x00, 0x04, 0x0b, 0x08, 0x00, 0x01, 0x00, 0x00, 0x00
        /*0020*/ 	.byte	0x00, 0x00, 0x00, 0x00


//--------------------- .nv.info._Z13synthesis_512PfS_S_fffiii --------------------------
	.section	.nv.info._Z13synthesis_512PfS_S_fffiii,"",@"SHT_CUDA_INFO"
	.sectionflags	@""
	.align	4


	//----- nvinfo : EIATTR_CUDA_API_VERSION
	.align		4
        /*0000*/ 	.byte	0x04, 0x37
        /*0002*/ 	.short	(.L_10 - .L_9)
.L_9:
        /*0004*/ 	.word	0x00000082


	//----- nvinfo : EIATTR_KPARAM_INFO
	.align		4
.L_10:
        /*0008*/ 	.byte	0x04, 0x17
        /*000a*/ 	.short	(.L_12 - .L_11)
.L_11:
        /*000c*/ 	.word	0x00000000
        /*0010*/ 	.short	0x0008
        /*0012*/ 	.short	0x002c
        /*0014*/ 	.byte	0x00, 0xf0, 0x11, 0x00


	//----- nvinfo : EIATTR_KPARAM_INFO
	.align		4
.L_12:
        /*0018*/ 	.byte	0x04, 0x17
        /*001a*/ 	.short	(.L_14 - .L_13)
.L_13:
        /*001c*/ 	.word	0x00000000
        /*0020*/ 	.short	0x0007
        /*0022*/ 	.short	0x0028
        /*0024*/ 	.byte	0x00, 0xf0, 0x11, 0x00


	//----- nvinfo : EIATTR_KPARAM_INFO
	.align		4
.L_14:
        /*0028*/ 	.byte	0x04, 0x17
        /*002a*/ 	.short	(.L_16 - .L_15)
.L_15:
        /*002c*/ 	.word	0x00000000
        /*0030*/ 	.short	0x0006
        /*0032*/ 	.short	0x0024
        /*0034*/ 	.byte	0x00, 0xf0, 0x11, 0x00


	//----- nvinfo : EIATTR_KPARAM_INFO
	.align		4
.L_16:
        /*0038*/ 	.byte	0x04, 0x17
        /*003a*/ 	.short	(.L_18 - .L_17)
.L_17:
        /*003c*/ 	.word	0x00000000
        /*0040*/ 	.short	0x0005
        /*0042*/ 	.short	0x0020
        /*0044*/ 	.byte	0x00, 0xf0, 0x11, 0x00


	//----- nvinfo : EIATTR_KPARAM_INFO
	.align		4
.L_18:
        /*0048*/ 	.byte	0x04, 0x17
        /*004a*/ 	.short	(.L_20 - .L_19)
.L_19:
        /*004c*/ 	.word	0x00000000
        /*0050*/ 	.short	0x0004
        /*0052*/ 	.short	0x001c
        /*0054*/ 	.byte	0x00, 0xf0, 0x11, 0x00


	//----- nvinfo : EIATTR_KPARAM_INFO
	.align		4
.L_20:
        /*0058*/ 	.byte	0x04, 0x17
        /*005a*/ 	.short	(.L_22 - .L_21)
.L_21:
        /*005c*/ 	.word	0x00000000
        /*0060*/ 	.short	0x0003
        /*0062*/ 	.short	0x0018
        /*0064*/ 	.byte	0x00, 0xf0, 0x11, 0x00


	//----- nvinfo : EIATTR_KPARAM_INFO
	.align		4
.L_22:
        /*0068*/ 	.byte	0x04, 0x17
        /*006a*/ 	.short	(.L_24 - .L_23)
.L_23:
        /*006c*/ 	.word	0x00000000
        /*0070*/ 	.short	0x0002
        /*0072*/ 	.short	0x0010
        /*0074*/ 	.byte	0x00, 0xf5, 0x21, 0x00


	//----- nvinfo : EIATTR_KPARAM_INFO
	.align		4
.L_24:
        /*0078*/ 	.byte	0x04, 0x17
        /*007a*/ 	.short	(.L_26 - .L_25)
.L_25:
        /*007c*/ 	.word	0x00000000
        /*0080*/ 	.short	0x0001
        /*0082*/ 	.short	0x0008
        /*0084*/ 	.byte	0x00, 0xf5, 0x21, 0x00


	//----- nvinfo : EIATTR_KPARAM_INFO
	.align		4
.L_26:
        /*0088*/ 	.byte	0x04, 0x17
        /*008a*/ 	.short	(.L_28 - .L_27)
.L_27:
        /*008c*/ 	.word	0x00000000
        /*0090*/ 	.short	0x0000
        /*0092*/ 	.short	0x0000
        /*0094*/ 	.byte	0x00, 0xf5, 0x21, 0x00


	//----- nvinfo : EIATTR_SPARSE_MMA_MASK
	.align		4
.L_28:
        /*0098*/ 	.byte	0x03, 0x50
        /*009a*/ 	.short	0x0000


	//----- nvinfo : EIATTR_MAXREG_COUNT
	.align		4
        /*009c*/ 	.byte	0x03, 0x1b
        /*009e*/ 	.short	0x00ff


	//----- nvinfo : EIATTR_EXTERNS
	.align		4
        /*00a0*/ 	.byte	0x04, 0x0f
        /*00a2*/ 	.short	(.L_30 - .L_29)


	//   ....[0]....
	.align		4
.L_29:
        /*00a4*/ 	.word	index@(vprintf)


	//----- nvinfo : EIATTR_MERCURY_ISA_VERSION
	.align		4
.L_30:
        /*00a8*/ 	.byte	0x03, 0x5f
        /*00aa*/ 	.short	0x0101


	//----- nvinfo : EIATTR_VRC_CTA_INIT_COUNT
	.align		4
        /*00ac*/ 	.byte	0x02, 0x4a
	.zero		1
	.zero		1


	//----- nvinfo : EIATTR_SYSCALL_OFFSETS
	.align		4
        /*00b0*/ 	.byte	0x04, 0x46
        /*00b2*/ 	.short	(.L_32 - .L_31)


	//   ....[0]....
.L_31:
        /*00b4*/ 	.word	0x000002c0


	//   ....[1]....
        /*00b8*/ 	.word	0x00000350


	//----- nvinfo : EIATTR_EXIT_INSTR_OFFSETS
	.align		4
.L_32:
        /*00bc*/ 	.byte	0x04, 0x1c
        /*00be*/ 	.short	(.L_34 - .L_33)


	//   ....[0]....
.L_33:
        /*00c0*/ 	.word	0x000002d0


	//   ....[1]....
        /*00c4*/ 	.word	0x00000360


	//   ....[2]....
        /*00c8*/ 	.word	0x00000720


	//   ....[3]....
        /*00cc*/ 	.word	0x000008e0


	//   ....[4]....
        /*00d0*/ 	.word	0x00000960


	//   ....[5]....
        /*00d4*/ 	.word	0x00000980


	//   ....[6]....
        /*00d8*/ 	.word	0x00000a30


	//   ....[7]....
        /*00dc*/ 	.word	0x00000a90


	//   ....[8]....
        /*00e0*/ 	.word	0x00000b40


	//   ....[9]....
        /*00e4*/ 	.word	0x00000b60


	//   ....[10]....
        /*00e8*/ 	.word	0x00000c00


	//   ....[11]....
        /*00ec*/ 	.word	0x00000ca0


	//   ....[12]....
        /*00f0*/ 	.word	0x00000d70


	//   ....[13]....
        /*00f4*/ 	.word	0x00000e20


	//   ....[14]....
        /*00f8*/ 	.word	0x00000e40


	//   ....[15]....
        /*00fc*/ 	.word	0x00000f20


	//----- nvinfo : EIATTR_CRS_STACK_SIZE
	.align		4
.L_34:
        /*0100*/ 	.byte	0x04, 0x1e
        /*0102*/ 	.short	(.L_36 - .L_35)
.L_35:
        /*0104*/ 	.word	0x00000000


	//----- nvinfo : EIATTR_CBANK_PARAM_SIZE
	.align		4
.L_36:
        /*0108*/ 	.byte	0x03, 0x19
        /*010a*/ 	.short	0x0030


	//----- nvinfo : EIATTR_PARAM_CBANK
	.align		4
        /*010c*/ 	.byte	0x04, 0x0a
        /*010e*/ 	.short	(.L_38 - .L_37)
	.align		4
.L_37:
        /*0110*/ 	.word	index@(.nv.constant0._Z13synthesis_512PfS_S_fffiii)
        /*0114*/ 	.short	0x0380
        /*0116*/ 	.short	0x0030


	//----- nvinfo : EIATTR_SW_WAR
	.align		4
.L_38:
        /*0118*/ 	.byte	0x04, 0x36
        /*011a*/ 	.short	(.L_40 - .L_39)
.L_39:
        /*011c*/ 	.word	0x00000008
.L_40:


//--------------------- .nv.callgraph             --------------------------
	.section	.nv.callgraph,"",@"SHT_CUDA_CALLGRAPH"
	.align	4
	.sectionentsize	8
	.align		4
        /*0000*/ 	.word	0x00000000
	.align		4
        /*0004*/ 	.word	0xffffffff
	.align		4
        /*0008*/ 	.word	index@(_Z13synthesis_512PfS_S_fffiii)
	.align		4
        /*000c*/ 	.word	index@(vprintf)
	.align		4
        /*0010*/ 	.word	0x00000000
	.align		4
        /*0014*/ 	.word	0xfffffffe
	.align		4
        /*0018*/ 	.word	0x00000000
	.align		4
        /*001c*/ 	.word	0xfffffffd
	.align		4
        /*0020*/ 	.word	0x00000000
	.align		4
        /*0024*/ 	.word	0xfffffffc


//--------------------- .nv.constant4             --------------------------
	.section	.nv.constant4,"a",@progbits
	.align	8
	.align		8
.nv.constant4:
        /*0000*/ 	.dword	vprintf
	.align		8
        /*0008*/ 	.dword	$str


//--------------------- .text._Z13synthesis_512PfS_S_fffiii --------------------------
	.section	.text._Z13synthesis_512PfS_S_fffiii,"ax",@progbits
	.align	128
        .global         _Z13synthesis_512PfS_S_fffiii
        .type           _Z13synthesis_512PfS_S_fffiii,@function
        .size           _Z13synthesis_512PfS_S_fffiii,(.L_x_29 - _Z13synthesis_512PfS_S_fffiii)
        .other          _Z13synthesis_512PfS_S_fffiii,@"STO_CUDA_ENTRY STV_DEFAULT"
_Z13synthesis_512PfS_S_fffiii:
.text._Z13synthesis_512PfS_S_fffiii:
[----:B------:R-:W0:Y:S08]  /*0000*/  LDC R1, c[0x0][0x37c] ;  /* 0x0000df00ff017b82 */ /* 0x000e300000000800 */
[----:B------:R-:W1:Y:S01]  /*0010*/  LDC R3, c[0x0][0x3a4] ;  /* 0x0000e900ff037b82 */ /* 0x000e620000000800 */
[----:B------:R-:W2:Y:S01]  /*0020*/  S2R R2, SR_TID.X ;  /* 0x0000000000027919 */ /* 0x000ea20000002100 */
[----:B------:R-:W3:Y:S06]  /*0030*/  LDCU UR5, c[0x0][0x3ac] ;  /* 0x00007580ff0577ac */ /* 0x000eec0008000800 */
[----:B------:R-:W2:Y:S08]  /*0040*/  S2UR UR4, SR_CTAID.X ;  /* 0x00000000000479c3 */ /* 0x000eb00000002500 */
[----:B------:R-:W2:Y:S01]  /*0050*/  LDC R7, c[0x0][0x360] ;  /* 0x0000d800ff077b82 */ /* 0x000ea20000000800 */
[----:B---3--:R-:W-:Y:S01]  /*0060*/  UISETP.NE.AND UP0, UPT, UR5, 0x2, UPT ;  /* 0x000000020500788c */ /* 0x008fe2000bf05270 */
[----:B-1----:R-:W-:-:S04]  /*0070*/  IABS R9, R3 ;  /* 0x0000000300097213 */ /* 0x002fc80000000000 */
[----:B------:R-:W1:Y:S01]  /*0080*/  I2F.RP R0, R9 ;  /* 0x0000000900007306 */ /* 0x000e620000209400 */
[----:B--2---:R-:W-:-:S07]  /*0090*/  IMAD R2, R7, UR4, R2 ;  /* 0x0000000407027c24 */ /* 0x004fce000f8e0202 */
[----:B-1----:R-:W1:Y:S02]  /*00a0*/  MUFU.RCP R0, R0 ;  /* 0x0000000000007308 */ /* 0x002e640000001000 */
[----:B-1----:R-:W-:Y:S01]  /*00b0*/  VIADD R4, R0, 0xffffffe ;  /* 0x0ffffffe00047836 */ /* 0x002fe20000000000 */
[----:B------:R-:W-:-:S05]  /*00c0*/  IABS R0, R2 ;  /* 0x0000000200007213 */ /* 0x000fca0000000000 */
[----:B------:R1:W2:Y:S02]  /*00d0*/  F2I.FTZ.U32.TRUNC.NTZ R5, R4 ;  /* 0x0000000400057305 */ /* 0x0002a4000021f000 */
[----:B-1----:R-:W-:Y:S02]  /*00e0*/  IMAD.MOV.U32 R4, RZ, RZ, RZ ;  /* 0x000000ffff047224 */ /* 0x002fe400078e00ff */
[----:B--2---:R-:W-:-:S04]  /*00f0*/  IMAD.MOV R6, RZ, RZ, -R5 ;  /* 0x000000ffff067224 */ /* 0x004fc800078e0a05 */
[----:B------:R-:W-:-:S04]  /*0100*/  IMAD R7, R6, R9, RZ ;  /* 0x0000000906077224 */ /* 0x000fc800078e02ff */
[----:B------:R-:W-:-:S06]  /*0110*/  IMAD.HI.U32 R5, R5, R7, R4 ;  /* 0x0000000705057227 */ /* 0x000fcc00078e0004 */
[----:B------:R-:W-:-:S04]  /*0120*/  IMAD.HI.U32 R5, R5, R0, RZ ;  /* 0x0000000005057227 */ /* 0x000fc800078e00ff */
[----:B------:R-:W-:-:S04]  /*0130*/  IMAD.MOV R6, RZ, RZ, -R5 ;  /* 0x000000ffff067224 */ /* 0x000fc800078e0a05 */
[----:B------:R-:W-:-:S05]  /*0140*/  IMAD R0, R9, R6, R0 ;  /* 0x0000000609007224 */ /* 0x000fca00078e0200 */
[----:B------:R-:W-:-:S13]  /*0150*/  ISETP.GT.U32.AND P2, PT, R9, R0, PT ;  /* 0x000000000900720c */ /* 0x000fda0003f44070 */
[----:B------:R-:W-:Y:S01]  /*0160*/  @!P2 IMAD.IADD R0, R0, 0x1, -R9 ;  /* 0x000000010000a824 */ /* 0x000fe200078e0a09 */
[----:B------:R-:W-:Y:S02]  /*0170*/  @!P2 IADD3 R5, PT, PT, R5, 0x1, RZ ;  /* 0x000000010505a810 */ /* 0x000fe40007ffe0ff */
[----:B------:R-:W-:Y:S02]  /*0180*/  ISETP.NE.AND P2, PT, R3, RZ, PT ;  /* 0x000000ff0300720c */ /* 0x000fe40003f45270 */
[----:B------:R-:W-:Y:S02]  /*0190*/  ISETP.GE.U32.AND P0, PT, R0, R9, PT ;  /* 0x000000090000720c */ /* 0x000fe40003f06070 */
[----:B------:R-:W-:-:S04]  /*01a0*/  LOP3.LUT R0, R2, R3, RZ, 0x3c, !PT ;  /* 0x0000000302007212 */ /* 0x000fc800078e3cff */
[----:B------:R-:W-:-:S07]  /*01b0*/  ISETP.GE.AND P1, PT, R0, RZ, PT ;  /* 0x000000ff0000720c */ /* 0x000fce0003f26270 */
[----:B------:R-:W-:-:S04]  /*01c0*/  @P0 VIADD R5, R5, 0x1 ;  /* 0x0000000105050836 */ /* 0x000fc80000000000 */
[----:B------:R-:W-:-:S04]  /*01d0*/  IMAD.MOV.U32 R10, RZ, RZ, R5 ;  /* 0x000000ffff0a7224 */ /* 0x000fc800078e0005 */
[----:B------:R-:W-:Y:S01]  /*01e0*/  @!P1 IMAD.MOV R10, RZ, RZ, -R10 ;  /* 0x000000ffff0a9224 */ /* 0x000fe200078e0a0a */
[----:B------:R-:W-:-:S05]  /*01f0*/  @!P2 LOP3.LUT R10, RZ, R3, RZ, 0x33, !PT ;  /* 0x00000003ff0aa212 */ /* 0x000fca00078e33ff */
[----:B------:R-:W-:-:S04]  /*0200*/  IMAD R15, R10, R3, RZ ;  /* 0x000000030a0f7224 */ /* 0x000fc800078e02ff */
[----:B------:R-:W-:Y:S01]  /*0210*/  IMAD.IADD R0, R2, 0x1, -R15 ;  /* 0x0000000102007824 */ /* 0x000fe200078e0a0f */
[----:B0-----:R-:W-:Y:S06]  /*0220*/  BRA.U !UP0, `(.L_x_0) ;  /* 0x0000000108507547 */ /* 0x001fec000b800000 */
[----:B------:R-:W-:-:S09]  /*0230*/  UISETP.NE.AND UP0, UPT, UR5, 0x1, UPT ;  /* 0x000000010500788c */ /* 0x000fd2000bf05270 */
[----:B------:R-:W-:Y:S05]  /*0240*/  BRA.U UP0, `(.L_x_1) ;  /* 0x0000000100247547 */ /* 0x000fea000b800000 */
[----:B------:R-:W-:Y:S01]  /*0250*/  MOV R0, 0x0 ;  /* 0x0000000000007802 */ /* 0x000fe20000000f00 */
[----:B------:R-:W0:Y:S01]  /*0260*/  LDCU.64 UR4, c[0x4][0x8] ;  /* 0x01000100ff0477ac */ /* 0x000e220008000a00 */
[----:B------:R-:W-:Y:S02]  /*0270*/  CS2R R6, SRZ ;  /* 0x0000000000067805 */ /* 0x000fe4000001ff00 */
[----:B------:R1:W2:Y:S01]  /*0280*/  LDC.64 R2, c[0x4][R0] ;  /* 0x0100000000027b82 */ /* 0x0002a20000000a00 */
[----:B0-----:R-:W-:Y:S01]  /*0290*/  IMAD.U32 R4, RZ, RZ, UR4 ;  /* 0x00000004ff047e24 */ /* 0x001fe2000f8e00ff */
[----:B-1----:R-:W-:-:S07]  /*02a0*/  MOV R5, UR5 ;  /* 0x0000000500057c02 */ /* 0x002fce0008000f00 */
[----:B------:R-:W-:-:S07]  /*02b0*/  LEPC R20, `(.L_x_2) ;  /* 0x000000001014794e */ /* 0x000fce0000000000 */
[----:B--2---:R-:W-:Y:S05]  /*02c0*/  CALL.ABS.NOINC R2 ;  /* 0x0000000002007343 */ /* 0x004fea0003c00000 */
.L_x_2:
[----:B------:R-:W-:Y:S05]  /*02d0*/  EXIT ;  /* 0x000000000000794d */ /* 0x000fea0003800000 */
.L_x_1:
[----:B------:R-:W-:Y:S01]  /*02e0*/  MOV R0, 0x0 ;  /* 0x0000000000007802 */ /* 0x000fe20000000f00 */
[----:B------:R-:W0:Y:S01]  /*02f0*/  LDCU.64 UR4, c[0x4][0x8] ;  /* 0x01000100ff0477ac */ /* 0x000e220008000a00 */
[----:B------:R-:W-:Y:S02]  /*0300*/  CS2R R6, SRZ ;  /* 0x0000000000067805 */ /* 0x000fe4000001ff00 */
[----:B------:R1:W2:Y:S01]  /*0310*/  LDC.64 R2, c[0x4][R0] ;  /* 0x0100000000027b82 */ /* 0x0002a20000000a00 */
[----:B0-----:R-:W-:Y:S02]  /*0320*/  IMAD.U32 R4, RZ, RZ, UR4 ;  /* 0x00000004ff047e24 */ /* 0x001fe4000f8e00ff */
[----:B-1----:R-:W-:-:S07]  /*0330*/  IMAD.U32 R5, RZ, RZ, UR5 ;  /* 0x00000005ff057e24 */ /* 0x002fce000f8e00ff */
[----:B------:R-:W-:-:S07]  /*0340*/  LEPC R20, `(.L_x_3) ;  /* 0x000000001014794e */ /* 0x000fce0000000000 */
[----:B--2---:R-:W-:Y:S05]  /*0350*/  CALL.ABS.NOINC R2 ;  /* 0x0000000002007343 */ /* 0x004fea0003c00000 */
.L_x_3:
[----:B------:R-:W-:Y:S05]  /*0360*/  EXIT ;  /* 0x000000000000794d */ /* 0x000fea0003800000 */
.L_x_0:
[----:B------:R-:W-:Y:S01]  /*0370*/  VIADD R11, R3, 0xffffffff ;  /* 0xffffffff030b7836 */ /* 0x000fe20000000000 */
[----:B------:R-:W0:Y:S04]  /*0380*/  LDCU.64 UR6, c[0x0][0x358] ;  /* 0x00006b00ff0677ac */ /* 0x000e280008000a00 */
[----:B------:R-:W-:-:S04]  /*0390*/  ISETP.NE.AND P0, PT, R11, UR4, PT ;  /* 0x000000040b007c0c */ /* 0x000fc8000bf05270 */
[----:B------:R-:W-:-:S13]  /*03a0*/  ISETP.EQ.OR P0, PT, RZ, UR4, !P0 ;  /* 0x00000004ff007c0c */ /* 0x000fda000c702670 */
[----:B0-----:R-:W-:Y:S05]  /*03b0*/  @P0 BRA `(.L_x_4) ;  /* 0x0000000400a00947 */ /* 0x001fea0003800000 */
[----:B------:R-:W-:-:S04]  /*03c0*/  ISETP.NE.AND P0, PT, R0, R11, PT ;  /* 0x0000000b0000720c */ /* 0x000fc80003f05270 */
[----:B------:R-:W-:-:S13]  /*03d0*/  ISETP.EQ.OR P0, PT, R0, RZ, !P0 ;  /* 0x000000ff0000720c */ /* 0x000fda0004702670 */
[----:B------:R-:W-:Y:S05]  /*03e0*/  @P0 BRA `(.L_x_5) ;  /* 0x0000000000d00947 */ /* 0x000fea0003800000 */
[----:B------:R-:W0:Y:S01]  /*03f0*/  LDC.64 R4, c[0x0][0x388] ;  /* 0x0000e200ff047b82 */ /* 0x000e220000000a00 */
[----:B------:R-:W-:Y:S01]  /*0400*/  VIADD R6, R10, 0xffffffff ;  /* 0xffffffff0a067836 */ /* 0x000fe20000000000 */
[----:B------:R-:W1:Y:S01]  /*0410*/  LDCU.64 UR4, c[0x0][0x388] ;  /* 0x00007100ff0477ac */ /* 0x000e620008000a00 */
[----:B------:R-:W-:Y:S02]  /*0420*/  SHF.R.S32.HI R8, RZ, 0x1f, R0 ;  /* 0x0000001fff087819 */ /* 0x000fe40000011400 */
[----:B------:R-:W-:-:S05]  /*0430*/  IMAD R6, R6, R3, RZ ;  /* 0x0000000306067224 */ /* 0x000fca00078e02ff */
[----:B------:R-:W-:-:S05]  /*0440*/  LEA R7, R3, R6, 0x1 ;  /* 0x0000000603077211 */ /* 0x000fca00078e08ff */
[----:B------:R-:W-:Y:S02]  /*0450*/  IMAD.IADD R11, R7, 0x1, -R3 ;  /* 0x00000001070b7824 */ /* 0x000fe400078e0a03 */
[----:B------:R-:W-:-:S03]  /*0460*/  IMAD.IADD R9, R0, 0x1, R7 ;  /* 0x0000000100097824 */ /* 0x000fc600078e0207 */
[C---:B------:R-:W-:Y:S01]  /*0470*/  IADD3 R12, P0, PT, R0.reuse, R11, RZ ;  /* 0x0000000b000c7210 */ /* 0x040fe20007f1e0ff */
[----:B------:R-:W-:-:S03]  /*0480*/  IMAD.IADD R0, R0, 0x1, R6 ;  /* 0x0000000100007824 */ /* 0x000fc600078e0206 */
[----:B------:R-:W-:Y:S01]  /*0490*/  LEA.HI.X.SX32 R11, R11, R8, 0x1, P0 ;  /* 0x000000080b0b7211 */ /* 0x000fe200000f0eff */
[----:B0-----:R-:W-:Y:S01]  /*04a0*/  IMAD.WIDE R8, R9, 0x4, R4 ;  /* 0x0000000409087825 */ /* 0x001fe200078e0204 */
[----:B-1----:R-:W-:-:S03]  /*04b0*/  LEA R10, P0, R12, UR4, 0x2 ;  /* 0x000000040c0a7c11 */ /* 0x002fc6000f8010ff */
[----:B------:R-:W-:Y:S01]  /*04c0*/  IMAD.WIDE R6, R0, 0x4, R4 ;  /* 0x0000000400067825 */ /* 0x000fe200078e0204 */
[----:B------:R-:W-:Y:S01]  /*04d0*/  LEA.HI.X R11, R12, UR5, R11, 0x2, P0 ;  /* 0x000000050c0b7c11 */ /* 0x000fe200080f140b */
[----:B------:R-:W0:Y:S01]  /*04e0*/  LDC.64 R4, c[0x0][0x390] ;  /* 0x0000e400ff047b82 */ /* 0x000e220000000a00 */
[----:B------:R-:W2:Y:S04]  /*04f0*/  LDG.E R9, desc[UR6][R8.64] ;  /* 0x0000000608097981 */ /* 0x000ea8000c1e1900 */
[----:B------:R1:W2:Y:S01]  /*0500*/  LDG.E R16, desc[UR6][R6.64] ;  /* 0x0000000606107981 */ /* 0x0002a2000c1e1900 */
[----:B------:R-:W-:-:S03]  /*0510*/  IMAD.WIDE R12, R3, 0x4, R6 ;  /* 0x00000004030c7825 */ /* 0x000fc600078e0206 */
[----:B------:R-:W3:Y:S04]  /*0520*/  LDG.E R17, desc[UR6][R10.64+-0x4] ;  /* 0xfffffc060a117981 */ /* 0x000ee8000c1e1900 */
[----:B------:R-:W4:Y:S01]  /*0530*/  LDG.E R19, desc[UR6][R10.64+0x4] ;  /* 0x000004060a137981 */ /* 0x000f22000c1e1900 */
[----:B------:R-:W-:-:S03]  /*0540*/  IMAD.IADD R15, R0, 0x1, R3 ;  /* 0x00000001000f7824 */ /* 0x000fc600078e0203 */
[----:B------:R-:W5:Y:S01]  /*0550*/  LDG.E R13, desc[UR6][R12.64] ;  /* 0x000000060c0d7981 */ /* 0x000f62000c1e1900 */
[----:B0-----:R-:W-:Y:S02]  /*0560*/  IMAD.WIDE R14, R15, 0x4, R4 ;  /* 0x000000040f0e7825 */ /* 0x001fe400078e0204 */
[----:B------:R-:W0:Y:S04]  /*0570*/  LDC.64 R4, c[0x0][0x398] ;  /* 0x0000e600ff047b82 */ /* 0x000e280000000a00 */
[----:B------:R-:W5:Y:S01]  /*0580*/  LDG.E R14, desc[UR6][R14.64] ;  /* 0x000000060e0e7981 */ /* 0x000f62000c1e1900 */
[----:B------:R-:W-:Y:S01]  /*0590*/  BSSY.RECONVERGENT B0, `(.L_x_6) ;  /* 0x0000015000007945 */ /* 0x000fe20003800200 */
[C---:B0-----:R-:W-:Y:S01]  /*05a0*/  FADD R3, R5.reuse, 1 ;  /* 0x3f80000005037421 */ /* 0x041fe20000000000 */
[----:B------:R-:W-:-:S03]  /*05b0*/  FADD R5, -R5, 1 ;  /* 0x3f80000005057421 */ /* 0x000fc60000000100 */
[----:B-1----:R-:W0:Y:S01]  /*05c0*/  MUFU.RCP R6, R3 ;  /* 0x0000000300067308 */ /* 0x002e220000001000 */
[----:B--2---:R-:W-:-:S04]  /*05d0*/  FADD R16, R16, R9 ;  /* 0x0000000910107221 */ /* 0x004fc80000000000 */
[----:B---3--:R-:W-:-:S04]  /*05e0*/  FADD R16, R16, R17 ;  /* 0x0000001110107221 */ /* 0x008fc80000000000 */
[----:B----4-:R-:W-:-:S04]  /*05f0*/  FADD R16, R16, R19 ;  /* 0x0000001310107221 */ /* 0x010fc80000000000 */
[----:B-----5:R-:W-:-:S04]  /*0600*/  FFMA R7, R13, -4, R16 ;  /* 0xc08000000d077823 */ /* 0x020fc80000000010 */
[----:B------:R-:W-:Y:S01]  /*0610*/  FMUL R4, R7, R4 ;  /* 0x0000000407047220 */ /* 0x000fe20000400000 */
[----:B0-----:R-:W-:-:S03]  /*0620*/  FFMA R7, -R3, R6, 1 ;  /* 0x3f80000003077423 */ /* 0x001fc60000000106 */
[----:B------:R-:W-:Y:S01]  /*0630*/  FFMA R0, R13, 2, R4 ;  /* 0x400000000d007823 */ /* 0x000fe20000000004 */
[----:B------:R-:W-:-:S03]  /*0640*/  FFMA R7, R6, R7, R6 ;  /* 0x0000000706077223 */ /* 0x000fc60000000006 */
[----:B------:R-:W-:-:S04]  /*0650*/  FFMA R0, -R5, R14, R0 ;  /* 0x0000000e05007223 */ /* 0x000fc80000000100 */
[----:B------:R-:W0:Y:S01]  /*0660*/  FCHK P0, R0, R3 ;  /* 0x0000000300007302 */ /* 0x000e220000000000 */
[----:B------:R-:W-:-:S04]  /*0670*/  FFMA R4, R0, R7, RZ ;  /* 0x0000000700047223 */ /* 0x000fc800000000ff */
[----:B------:R-:W-:-:S04]  /*0680*/  FFMA R5, -R3, R4, R0 ;  /* 0x0000000403057223 */ /* 0x000fc80000000100 */
[----:B------:R-:W-:Y:S01]  /*0690*/  FFMA R7, R7, R5, R4 ;  /* 0x0000000507077223 */ /* 0x000fe20000000004 */
[----:B0-----:R-:W-:Y:S06]  /*06a0*/  @!P0 BRA `(.L_x_7) ;  /* 0x00000000000c8947 */ /* 0x001fec0003800000 */
[----:B------:R-:W-:-:S07]  /*06b0*/  MOV R4, 0x6d0 ;  /* 0x000006d000047802 */ /* 0x000fce0000000f00 */
[----:B------:R-:W-:Y:S05]  /*06c0*/  CALL.REL.NOINC `($__internal_0_$__cuda_sm3x_div_rn_noftz_f32_slowpath) ;  /* 0x0000000800187944 */ /* 0x000fea0003c00000 */
[----:B------:R-:W-:-:S07]  /*06d0*/  MOV R7, R0 ;  /* 0x0000000000077202 */ /* 0x000fce0000000f00 */
.L_x_7:
[----:B------:R-:W-:Y:S05]  /*06e0*/  BSYNC.RECONVERGENT B0 ;  /* 0x0000000000007941 */ /* 0x000fea0003800200 */
.L_x_6:
[----:B------:R-:W0:Y:S02]  /*06f0*/  LDC.64 R4, c[0x0][0x380] ;  /* 0x0000e000ff047b82 */ /* 0x000e240000000a00 */
[----:B0-----:R-:W-:-:S05]  /*0700*/  IMAD.WIDE R2, R2, 0x4, R4 ;  /* 0x0000000402027825 */ /* 0x001fca00078e0204 */
[----:B------:R-:W-:Y:S01]  /*0710*/  STG.E desc[UR6][R2.64], R7 ;  /* 0x0000000702007986 */ /* 0x000fe2000c101906 */
[----:B------:R-:W-:Y:S05]  /*0720*/  EXIT ;  /* 0x000000000000794d */ /* 0x000fea0003800000 */
.L_x_5:
[----:B------:R-:W0:Y:S01]  /*0730*/  LDC.64 R6, c[0x0][0x380] ;  /* 0x0000e000ff067b82 */ /* 0x000e220000000a00 */
[C---:B------:R-:W-:Y:S01]  /*0740*/  ISETP.GE.AND P0, PT, R0.reuse, 0x1, PT ;  /* 0x000000010000780c */ /* 0x040fe20003f06270 */
[----:B------:R-:W-:Y:S03]  /*0750*/  BSSY.RECONVERGENT B0, `(.L_x_8) ;  /* 0x0000016000007945 */ /* 0x000fe60003800200 */
[----:B------:R-:W-:Y:S01]  /*0760*/  ISETP.GE.OR P0, PT, R0, R11, !P0 ;  /* 0x0000000b0000720c */ /* 0x000fe20004706670 */
[----:B0-----:R-:W-:-:S12]  /*0770*/  IMAD.WIDE R4, R2, 0x4, R6 ;  /* 0x0000000402047825 */ /* 0x001fd800078e0206 */
[----:B------:R-:W-:Y:S05]  /*0780*/  @P0 BRA `(.L_x_9) ;  /* 0x0000000000480947 */ /* 0x000fea0003800000 */
[----:B------:R-:W-:-:S13]  /*0790*/  ISETP.NE.AND P0, PT, R10, RZ, PT ;  /* 0x000000ff0a00720c */ /* 0x000fda0003f05270 */
[----:B------:R-:W-:Y:S05]  /*07a0*/  @P0 BRA `(.L_x_10) ;  /* 0x00000000001c0947 */ /* 0x000fea0003800000 */
[----:B------:R-:W-:Y:S01]  /*07b0*/  IMAD.IADD R9, R0, 0x1, R3 ;  /* 0x0000000100097824 */ /* 0x000fe200078e0203 */
[----:B------:R-:W0:Y:S03]  /*07c0*/  LDCU UR4, c[0x0][0x3a0] ;  /* 0x00007400ff0477ac */ /* 0x000e260008000800 */
[----:B------:R-:W-:-:S06]  /*07d0*/  IMAD.WIDE R8, R9, 0x4, R6 ;  /* 0x0000000409087825 */ /* 0x000fcc00078e0206 */
[----:B------:R-:W0:Y:S02]  /*07e0*/  LDG.E R8, desc[UR6][R8.64] ;  /* 0x0000000608087981 */ /* 0x000e24000c1e1900 */
[----:B0-----:R-:W-:-:S05]  /*07f0*/  FMUL R13, R8, UR4 ;  /* 0x00000004080d7c20 */ /* 0x001fca0008400000 */
[----:B------:R0:W-:Y:S01]  /*0800*/  STG.E desc[UR6][R4.64], R13 ;  /* 0x0000000d04007986 */ /* 0x0001e2000c101906 */
[----:B------:R-:W-:Y:S05]  /*0810*/  BRA `(.L_x_9) ;  /* 0x0000000000247947 */ /* 0x000fea0003800000 */
.L_x_10:
[----:B------:R-:W-:-:S13]  /*0820*/  ISETP.NE.AND P0, PT, R10, R11, PT ;  /* 0x0000000b0a00720c */ /* 0x000fda0003f05270 */
[----:B------:R-:W-:Y:S05]  /*0830*/  @P0 BRA `(.L_x_9) ;  /* 0x00000000001c0947 */ /* 0x000fea0003800000 */
[----:B------:R-:W-:Y:S01]  /*0840*/  VIADD R2, R3, 0xfffffffe ;  /* 0xfffffffe03027836 */ /* 0x000fe20000000000 */
[----:B------:R-:W0:Y:S03]  /*0850*/  LDCU UR4, c[0x0][0x3a0] ;  /* 0x00007400ff0477ac */ /* 0x000e260008000800 */
[----:B------:R-:W-:-:S04]  /*0860*/  IMAD R9, R2, R3, R0 ;  /* 0x0000000302097224 */ /* 0x000fc800078e0200 */
[----:B------:R-:W-:-:S06]  /*0870*/  IMAD.WIDE R8, R9, 0x4, R6 ;  /* 0x0000000409087825 */ /* 0x000fcc00078e0206 */
[----:B------:R-:W0:Y:S02]  /*0880*/  LDG.E R8, desc[UR6][R8.64] ;  /* 0x0000000608087981 */ /* 0x000e24000c1e1900 */
[----:B0-----:R-:W-:-:S05]  /*0890*/  FMUL R13, R8, UR4 ;  /* 0x00000004080d7c20 */ /* 0x001fca0008400000 */
[----:B------:R1:W-:Y:S02]  /*08a0*/  STG.E desc[UR6][R4.64], R13 ;  /* 0x0000000d04007986 */ /* 0x0003e4000c101906 */
.L_x_9:
[----:B------:R-:W-:Y:S05]  /*08b0*/  BSYNC.RECONVERGENT B0 ;  /* 0x0000000000007941 */ /* 0x000fea0003800200 */
.L_x_8:
[----:B------:R-:W-:-:S04]  /*08c0*/  ISETP.GE.AND P0, PT, R10, 0x1, PT ;  /* 0x000000010a00780c */ /* 0x000fc80003f06270 */
[----:B------:R-:W-:-:S13]  /*08d0*/  ISETP.GE.OR P0, PT, R10, R11, !P0 ;  /* 0x0000000b0a00720c */ /* 0x000fda0004706670 */
[----:B------:R-:W-:Y:S05]  /*08e0*/  @P0 EXIT ;  /* 0x000000000000094d */ /* 0x000fea0003800000 */
[----:B------:R-:W-:-:S13]  /*08f0*/  ISETP.NE.AND P0, PT, R0, RZ, PT ;  /* 0x000000ff0000720c */ /* 0x000fda0003f05270 */
[----:B------:R-:W-:Y:S05]  /*0900*/  @P0 BRA `(.L_x_11) ;  /* 0x0000000000180947 */ /* 0x000fea0003800000 */
[----:B------:R-:W-:Y:S01]  /*0910*/  IMAD.WIDE R6, R15, 0x4, R6 ;  /* 0x000000040f067825 */ /* 0x000fe200078e0206 */
[----:B------:R-:W2:Y:S05]  /*0920*/  LDCU UR4, c[0x0][0x3a0] ;  /* 0x00007400ff0477ac */ /* 0x000eaa0008000800 */
[----:B------:R-:W2:Y:S02]  /*0930*/  LDG.E R6, desc[UR6][R6.64+0x4] ;  /* 0x0000040606067981 */ /* 0x000ea4000c1e1900 */
[----:B--2---:R-:W-:-:S05]  /*0940*/  FMUL R3, R6, UR4 ;  /* 0x0000000406037c20 */ /* 0x004fca0008400000 */
[----:B------:R-:W-:Y:S01]  /*0950*/  STG.E desc[UR6][R4.64], R3 ;  /* 0x0000000304007986 */ /* 0x000fe2000c101906 */
[----:B------:R-:W-:Y:S05]  /*0960*/  EXIT ;  /* 0x000000000000794d */ /* 0x000fea0003800000 */
.L_x_11:
[----:B------:R-:W-:-:S13]  /*0970*/  ISETP.NE.AND P0, PT, R0, R11, PT ;  /* 0x0000000b0000720c */ /* 0x000fda0003f05270 */
[----:B------:R-:W-:Y:S05]  /*0980*/  @P0 EXIT ;  /* 0x000000000000094d */ /* 0x000fea0003800000 */
[----:B------:R-:W2:Y:S01]  /*0990*/  LDCU.64 UR4, c[0x0][0x380] ;  /* 0x00007000ff0477ac */ /* 0x000ea20008000a00 */
[----:B------:R-:W-:Y:S02]  /*09a0*/  SHF.R.S32.HI R0, RZ, 0x1f, R3 ;  /* 0x0000001fff007819 */ /* 0x000fe40000011403 */
[----:B------:R-:W-:-:S04]  /*09b0*/  IADD3 R3, P0, PT, R15, R3, RZ ;  /* 0x000000030f037210 */ /* 0x000fc80007f1e0ff */
[----:B------:R-:W-:Y:S02]  /*09c0*/  LEA.HI.X.SX32 R0, R15, R0, 0x1, P0 ;  /* 0x000000000f007211 */ /* 0x000fe400000f0eff */
[C---:B--2---:R-:W-:Y:S01]  /*09d0*/  LEA R2, P0, R3.reuse, UR4, 0x2 ;  /* 0x0000000403027c11 */ /* 0x044fe2000f8010ff */
[----:B------:R-:W2:Y:S03]  /*09e0*/  LDCU UR4, c[0x0][0x3a0] ;  /* 0x00007400ff0477ac */ /* 0x000ea60008000800 */
[----:B------:R-:W-:-:S05]  /*09f0*/  LEA.HI.X R3, R3, UR5, R0, 0x2, P0 ;  /* 0x0000000503037c11 */ /* 0x000fca00080f1400 */
[----:B------:R-:W2:Y:S02]  /*0a00*/  LDG.E R2, desc[UR6][R2.64+-0x8] ;  /* 0xfffff80602027981 */ /* 0x000ea4000c1e1900 */
[----:B--2---:R-:W-:-:S05]  /*0a10*/  FMUL R7, R2, UR4 ;  /* 0x0000000402077c20 */ /* 0x004fca0008400000 */
[----:B------:R-:W-:Y:S01]  /*0a20*/  STG.E desc[UR6][R4.64], R7 ;  /* 0x0000000704007986 */ /* 0x000fe2000c101906 */
[----:B------:R-:W-:Y:S05]  /*0a30*/  EXIT ;  /* 0x000000000000794d */ /* 0x000fea0003800000 */
.L_x_4:
[----:B------:R-:W-:-:S04]  /*0a40*/  ISETP.NE.AND P0, PT, R0, R11, PT ;  /* 0x0000000b0000720c */ /* 0x000fc80003f05270 */
[----:B------:R-:W-:-:S13]  /*0a50*/  ISETP.EQ.OR P0, PT, R0, RZ, !P0 ;  /* 0x000000ff0000720c */ /* 0x000fda0004702670 */
[----:B------:R-:W-:Y:S05]  /*0a60*/  @P0 BRA `(.L_x_12) ;  /* 0x0000000000680947 */ /* 0x000fea0003800000 */
[----:B------:R-:W-:-:S04]  /*0a70*/  ISETP.GE.AND P0, PT, R0, 0x1, PT ;  /* 0x000000010000780c */ /* 0x000fc80003f06270 */
[----:B------:R-:W-:-:S13]  /*0a80*/  ISETP.GE.OR P0, PT, R0, R11, !P0 ;  /* 0x0000000b0000720c */ /* 0x000fda0004706670 */
[----:B------:R-:W-:Y:S05]  /*0a90*/  @P0 EXIT ;  /* 0x000000000000094d */ /* 0x000fea0003800000 */
[----:B------:R-:W-:-:S13]  /*0aa0*/  ISETP.NE.AND P0, PT, R10, RZ, PT ;  /* 0x000000ff0a00720c */ /* 0x000fda0003f05270 */
[----:B------:R-:W-:Y:S05]  /*0ab0*/  @P0 BRA `(.L_x_13) ;  /* 0x0000000000240947 */ /* 0x000fea0003800000 */
[----:B------:R-:W0:Y:S01]  /*0ac0*/  LDC.64 R4, c[0x0][0x380] ;  /* 0x0000e000ff047b82 */ /* 0x000e220000000a00 */
[----:B------:R-:W-:Y:S01]  /*0ad0*/  IMAD.IADD R7, R0, 0x1, R3 ;  /* 0x0000000100077824 */ /* 0x000fe200078e0203 */
[----:B------:R-:W1:Y:S03]  /*0ae0*/  LDCU UR4, c[0x0][0x3a0] ;  /* 0x00007400ff0477ac */ /* 0x000e660008000800 */
[----:B0-----:R-:W-:-:S06]  /*0af0*/  IMAD.WIDE R6, R7, 0x4, R4 ;  /* 0x0000000407067825 */ /* 0x001fcc00078e0204 */
[----:B------:R-:W1:Y:S01]  /*0b00*/  LDG.E R6, desc[UR6][R6.64] ;  /* 0x0000000606067981 */ /* 0x000e62000c1e1900 */
[----:B------:R-:W-:-:S04]  /*0b10*/  IMAD.WIDE R2, R2, 0x4, R4 ;  /* 0x0000000402027825 */ /* 0x000fc800078e0204 */
[----:B-1----:R-:W-:-:S05]  /*0b20*/  FMUL R5, R6, UR4 ;  /* 0x0000000406057c20 */ /* 0x002fca0008400000 */
[----:B------:R-:W-:Y:S01]  /*0b30*/  STG.E desc[UR6][R2.64], R5 ;  /* 0x0000000502007986 */ /* 0x000fe2000c101906 */
[----:B------:R-:W-:Y:S05]  /*0b40*/  EXIT ;  /* 0x000000000000794d */ /* 0x000fea0003800000 */
.L_x_13:
[----:B------:R-:W-:-:S13]  /*0b50*/  ISETP.NE.AND P0, PT, R10, R11, PT ;  /* 0x0000000b0a00720c */ /* 0x000fda0003f05270 */
[----:B------:R-:W-:Y:S05]  /*0b60*/  @P0 EXIT ;  /* 0x000000000000094d */ /* 0x000fea0003800000 */
[----:B------:R-:W0:Y:S01]  /*0b70*/  LDC.64 R4, c[0x0][0x380] ;  /* 0x0000e000ff047b82 */ /* 0x000e220000000a00 */
[----:B------:R-:W-:Y:S01]  /*0b80*/  VIADD R6, R3, 0xfffffffe ;  /* 0xfffffffe03067836 */ /* 0x000fe20000000000 */
[----:B------:R-:W1:Y:S03]  /*0b90*/  LDCU UR4, c[0x0][0x3a0] ;  /* 0x00007400ff0477ac */ /* 0x000e660008000800 */
[----:B------:R-:W-:-:S04]  /*0ba0*/  IMAD R7, R6, R3, R0 ;  /* 0x0000000306077224 */ /* 0x000fc800078e0200 */
[----:B0-----:R-:W-:-:S06]  /*0bb0*/  IMAD.WIDE R6, R7, 0x4, R4 ;  /* 0x0000000407067825 */ /* 0x001fcc00078e0204 */
[----:B------:R-:W1:Y:S01]  /*0bc0*/  LDG.E R6, desc[UR6][R6.64] ;  /* 0x0000000606067981 */ /* 0x000e62000c1e1900 */
[----:B------:R-:W-:-:S04]  /*0bd0*/  IMAD.WIDE R2, R2, 0x4, R4 ;  /* 0x0000000402027825 */ /* 0x000fc800078e0204 */
[----:B-1----:R-:W-:-:S05]  /*0be0*/  FMUL R5, R6, UR4 ;  /* 0x0000000406057c20 */ /* 0x002fca0008400000 */
[----:B------:R-:W-:Y:S01]  /*0bf0*/  STG.E desc[UR6][R2.64], R5 ;  /* 0x0000000502007986 */ /* 0x000fe2000c101906 */
[----:B------:R-:W-:Y:S05]  /*0c00*/  EXIT ;  /* 0x000000000000794d */ /* 0x000fea0003800000 */
.L_x_12:
[----:B------:R-:W-:-:S13]  /*0c10*/  LOP3.LUT P0, RZ, R0, R10, RZ, 0xfc, !PT ;  /* 0x0000000a00ff7212 */ /* 0x000fda000780fcff */
[----:B------:R-:W-:Y:S05]  /*0c20*/  @P0 BRA `(.L_x_14) ;  /* 0x0000000000200947 */ /* 0x000fea0003800000 */
[----:B------:R-:W0:Y:S01]  /*0c30*/  LDC.64 R6, c[0x0][0x380] ;  /* 0x0000e000ff067b82 */ /* 0x000e220000000a00 */
[----:B------:R-:W1:Y:S01]  /*0c40*/  LDCU UR4, c[0x0][0x3a0] ;  /* 0x00007400ff0477ac */ /* 0x000e620008000800 */
[----:B0-----:R-:W-:-:S06]  /*0c50*/  IMAD.WIDE R4, R3, 0x4, R6 ;  /* 0x0000000403047825 */ /* 0x001fcc00078e0206 */
[----:B------:R-:W1:Y:S01]  /*0c60*/  LDG.E R4, desc[UR6][R4.64] ;  /* 0x0000000604047981 */ /* 0x000e62000c1e1900 */
[----:B------:R-:W-:-:S04]  /*0c70*/  IMAD.WIDE R2, R2, 0x4, R6 ;  /* 0x0000000402027825 */ /* 0x000fc800078e0206 */
[----:B-1----:R-:W-:-:S05]  /*0c80*/  FMUL R7, R4, UR4 ;  /* 0x0000000404077c20 */ /* 0x002fca0008400000 */
[----:B------:R-:W-:Y:S01]  /*0c90*/  STG.E desc[UR6][R2.64], R7 ;  /* 0x0000000702007986 */ /* 0x000fe2000c101906 */
[----:B------:R-:W-:Y:S05]  /*0ca0*/  EXIT ;  /* 0x000000000000794d */ /* 0x000fea0003800000 */
.L_x_14:
[----:B------:R-:W-:-:S04]  /*0cb0*/  ISETP.NE.AND P0, PT, R0, RZ, PT ;  /* 0x000000ff0000720c */ /* 0x000fc80003f05270 */
[----:B------:R-:W-:-:S13]  /*0cc0*/  ISETP.NE.OR P0, PT, R10, R11, P0 ;  /* 0x0000000b0a00720c */ /* 0x000fda0000705670 */
[----:B------:R-:W-:Y:S05]  /*0cd0*/  @P0 BRA `(.L_x_15) ;  /* 0x0000000000280947 */ /* 0x000fea0003800000 */
[----:B------:R-:W0:Y:S01]  /*0ce0*/  LDC.64 R6, c[0x0][0x380] ;  /* 0x0000e000ff067b82 */ /* 0x000e220000000a00 */
[----:B------:R-:W-:Y:S01]  /*0cf0*/  IADD3 R0, PT, PT, R3, -0x2, RZ ;  /* 0xfffffffe03007810 */ /* 0x000fe20007ffe0ff */
[----:B------:R-:W1:Y:S04]  /*0d00*/  LDCU UR4, c[0x0][0x3a0] ;  /* 0x00007400ff0477ac */ /* 0x000e680008000800 */
[----:B------:R-:W-:-:S04]  /*0d10*/  IMAD R5, R0, R3, RZ ;  /* 0x0000000300057224 */ /* 0x000fc800078e02ff */
[----:B0-----:R-:W-:-:S06]  /*0d20*/  IMAD.WIDE R4, R5, 0x4, R6 ;  /* 0x0000000405047825 */ /* 0x001fcc00078e0206 */
[----:B------:R-:W1:Y:S01]  /*0d30*/  LDG.E R4, desc[UR6][R4.64] ;  /* 0x0000000604047981 */ /* 0x000e62000c1e1900 */
[----:B------:R-:W-:-:S04]  /*0d40*/  IMAD.WIDE R2, R2, 0x4, R6 ;  /* 0x0000000402027825 */ /* 0x000fc800078e0206 */
[----:B-1----:R-:W-:-:S05]  /*0d50*/  FMUL R7, R4, UR4 ;  /* 0x0000000404077c20 */ /* 0x002fca0008400000 */
[----:B------:R-:W-:Y:S01]  /*0d60*/  STG.E desc[UR6][R2.64], R7 ;  /* 0x0000000702007986 */ /* 0x000fe2000c101906 */
[----:B------:R-:W-:Y:S05]  /*0d70*/  EXIT ;  /* 0x000000000000794d */ /* 0x000fea0003800000 */
.L_x_15:
[----:B------:R-:W-:-:S04]  /*0d80*/  ISETP.NE.AND P0, PT, R0, R11, PT ;  /* 0x0000000b0000720c */ /* 0x000fc80003f05270 */
[----:B------:R-:W-:-:S13]  /*0d90*/  ISETP.NE.OR P1, PT, R10, RZ, P0 ;  /* 0x000000ff0a00720c */ /* 0x000fda0000725670 */
        /* <DEDUP_REMOVED lines=9> */
.L_x_16:
[----:B------:R-:W-:-:S13]  /*0e30*/  ISETP.NE.OR P0, PT, R10, R11, P0 ;  /* 0x0000000b0a00720c */ /* 0x000fda0000705670 */
[----:B------:R-:W-:Y:S05]  /*0e40*/  @P0 EXIT ;  /* 0x000000000000094d */ /* 0x000fea0003800000 */
[----:B------:R-:W0:Y:S01]  /*0e50*/  LDCU.64 UR4, c[0x0][0x380] ;  /* 0x00007000ff0477ac */ /* 0x000e220008000a00 */
[----:B------:R-:W-:Y:S01]  /*0e60*/  IMAD R0, R10, R0, RZ ;  /* 0x000000000a007224 */ /* 0x000fe200078e02ff */
[----:B------:R-:W1:Y:S04]  /*0e70*/  LDC.64 R6, c[0x0][0x380] ;  /* 0x0000e000ff067b82 */ /* 0x000e680000000a00 */
[----:B------:R-:W-:Y:S02]  /*0e80*/  SHF.R.S32.HI R4, RZ, 0x1f, R0 ;  /* 0x0000001fff047819 */ /* 0x000fe40000011400 */
[----:B------:R-:W-:-:S04]  /*0e90*/  IADD3 R0, P0, PT, R0, R3, RZ ;  /* 0x0000000300007210 */ /* 0x000fc80007f1e0ff */
[----:B------:R-:W-:Y:S02]  /*0ea0*/  LEA.HI.X.SX32 R3, R3, R4, 0x1, P0 ;  /* 0x0000000403037211 */ /* 0x000fe400000f0eff */
[C---:B0-----:R-:W-:Y:S01]  /*0eb0*/  LEA R4, P0, R0.reuse, UR4, 0x2 ;  /* 0x0000000400047c11 */ /* 0x041fe2000f8010ff */
[----:B------:R-:W0:Y:S03]  /*0ec0*/  LDCU UR4, c[0x0][0x3a0] ;  /* 0x00007400ff0477ac */ /* 0x000e260008000800 */
[----:B------:R-:W-:-:S05]  /*0ed0*/  LEA.HI.X R5, R0, UR5, R3, 0x2, P0 ;  /* 0x0000000500057c11 */ /* 0x000fca00080f1403 */
[----:B------:R-:W0:Y:S01]  /*0ee0*/  LDG.E R4, desc[UR6][R4.64+-0x8] ;  /* 0xfffff80604047981 */ /* 0x000e22000c1e1900 */
[----:B-1----:R-:W-:-:S04]  /*0ef0*/  IMAD.WIDE R6, R2, 0x4, R6 ;  /* 0x0000000402067825 */ /* 0x002fc800078e0206 */
[----:B0-----:R-:W-:-:S05]  /*0f00*/  FMUL R3, R4, UR4 ;  /* 0x0000000404037c20 */ /* 0x001fca0008400000 */
[----:B------:R-:W-:Y:S01]  /*0f10*/  STG.E desc[UR6][R6.64], R3 ;  /* 0x0000000306007986 */ /* 0x000fe2000c101906 */
[----:B------:R-:W-:Y:S05]  /*0f20*/  EXIT ;  /* 0x000000000000794d */ /* 0x000fea0003800000 */
        .weak           $__internal_0_$__cuda_sm3x_div_rn_noftz_f32_slowpath
        .type           $__internal_0_$__cuda_sm3x_div_rn_noftz_f32_slowpath,@function
        .size           $__internal_0_$__cuda_sm3x_div_rn_noftz_f32_slowpath,(.L_x_29 - $__internal_0_$__cuda_sm3x_div_rn_noftz_f32_slowpath)
$__internal_0_$__cuda_sm3x_div_rn_noftz_f32_slowpath:
[--C-:B------:R-:W-:Y:S01]  /*0f30*/  SHF.R.U32.HI R6, RZ, 0x17, R3.reuse ;  /* 0x00000017ff067819 */ /* 0x100fe20000011603 */
[----:B------:R-:W-:Y:S01]  /*0f40*/  BSSY.RECONVERGENT B1, `(.L_x_17) ;  /* 0x0000064000017945 */ /* 0x000fe20003800200 */
[--C-:B------:R-:W-:Y:S01]  /*0f50*/  SHF.R.U32.HI R5, RZ, 0x17, R0.reuse ;  /* 0x00000017ff057819 */ /* 0x100fe20000011600 */
[----:B------:R-:W-:Y:S01]  /*0f60*/  IMAD.MOV.U32 R8, RZ, RZ, R3 ;  /* 0x000000ffff087224 */ /* 0x000fe200078e0003 */
[----:B------:R-:W-:Y:S02]  /*0f70*/  LOP3.LUT R6, R6, 0xff, RZ, 0xc0, !PT ;  /* 0x000000ff06067812 */ /* 0x000fe400078ec0ff */
[----:B------:R-:W-:Y:S01]  /*0f80*/  LOP3.LUT R10, R5, 0xff, RZ, 0xc0, !PT ;  /* 0x000000ff050a7812 */ /* 0x000fe200078ec0ff */
[----:B------:R-:W-:Y:S02]  /*0f90*/  IMAD.MOV.U32 R5, RZ, RZ, R0 ;  /* 0x000000ffff057224 */ /* 0x000fe400078e0000 */
[----:B------:R-:W-:Y:S02]  /*0fa0*/  VIADD R9, R6, 0xffffffff ;  /* 0xffffffff06097836 */ /* 0x000fe40000000000 */
[----:B------:R-:W-:-:S03]  /*0fb0*/  VIADD R11, R10, 0xffffffff ;  /* 0xffffffff0a0b7836 */ /* 0x000fc60000000000 */
[----:B------:R-:W-:-:S04]  /*0fc0*/  ISETP.GT.U32.AND P0, PT, R9, 0xfd, PT ;  /* 0x000000fd0900780c */ /* 0x000fc80003f04070 */
[----:B------:R-:W-:-:S13]  /*0fd0*/  ISETP.GT.U32.OR P0, PT, R11, 0xfd, P0 ;  /* 0x000000fd0b00780c */ /* 0x000fda0000704470 */
[----:B------:R-:W-:Y:S01]  /*0fe0*/  @!P0 MOV R7, RZ ;  /* 0x000000ff00078202 */ /* 0x000fe20000000f00 */
[----:B------:R-:W-:Y:S06]  /*0ff0*/  @!P0 BRA `(.L_x_18) ;  /* 0x00000000005c8947 */ /* 0x000fec0003800000 */
[----:B------:R-:W-:Y:S02]  /*1000*/  FSETP.GTU.FTZ.AND P0, PT, |R0|, +INF , PT ;  /* 0x7f8000000000780b */ /* 0x000fe40003f1c200 */
[----:B------:R-:W-:-:S04]  /*1010*/  FSETP.GTU.FTZ.AND P1, PT, |R3|, +INF , PT ;  /* 0x7f8000000300780b */ /* 0x000fc80003f3c200 */
[----:B------:R-:W-:-:S13]  /*1020*/  PLOP3.LUT P0, PT, P0, P1, PT, 0xf8, 0x8f ;  /* 0x00000000008f781c */ /* 0x000fda0000703f70 */
[----:B------:R-:W-:Y:S05]  /*1030*/  @P0 BRA `(.L_x_19) ;  /* 0x00000004004c0947 */ /* 0x000fea0003800000 */
[----:B------:R-:W-:-:S13]  /*1040*/  LOP3.LUT P0, RZ, R8, 0x7fffffff, R5, 0xc8, !PT ;  /* 0x7fffffff08ff7812 */ /* 0x000fda000780c805 */
[----:B------:R-:W-:Y:S05]  /*1050*/  @!P0 BRA `(.L_x_20) ;  /* 0x00000004003c8947 */ /* 0x000fea0003800000 */
[C---:B------:R-:W-:Y:S02]  /*1060*/  FSETP.NEU.FTZ.AND P2, PT, |R0|.reuse, +INF , PT ;  /* 0x7f8000000000780b */ /* 0x040fe40003f5d200 */
[----:B------:R-:W-:Y:S02]  /*1070*/  FSETP.NEU.FTZ.AND P1, PT, |R3|, +INF , PT ;  /* 0x7f8000000300780b */ /* 0x000fe40003f3d200 */
[----:B------:R-:W-:-:S11]  /*1080*/  FSETP.NEU.FTZ.AND P0, PT, |R0|, +INF , PT ;  /* 0x7f8000000000780b */ /* 0x000fd60003f1d200 */
[----:B------:R-:W-:Y:S05]  /*1090*/  @!P1 BRA !P2, `(.L_x_20) ;  /* 0x00000004002c9947 */ /* 0x000fea0005000000 */
[----:B------:R-:W-:-:S04]  /*10a0*/  LOP3.LUT P2, RZ, R5, 0x7fffffff, RZ, 0xc0, !PT ;  /* 0x7fffffff05ff7812 */ /* 0x000fc8000784c0ff */
[----:B------:R-:W-:-:S13]  /*10b0*/  PLOP3.LUT P1, PT, P1, P2, PT, 0x2f, 0xf2 ;  /* 0x0000000000f2781c */ /* 0x000fda0000f24577 */
[----:B------:R-:W-:Y:S05]  /*10c0*/  @P1 BRA `(.L_x_21) ;  /* 0x0000000400181947 */ /* 0x000fea0003800000 */
[----:B------:R-:W-:-:S04]  /*10d0*/  LOP3.LUT P1, RZ, R8, 0x7fffffff, RZ, 0xc0, !PT ;  /* 0x7fffffff08ff7812 */ /* 0x000fc8000782c0ff */
[----:B------:R-:W-:-:S13]  /*10e0*/  PLOP3.LUT P0, PT, P0, P1, PT, 0x2f, 0xf2 ;  /* 0x0000000000f2781c */ /* 0x000fda0000702577 */
[----:B------:R-:W-:Y:S05]  /*10f0*/  @P0 BRA `(.L_x_22) ;  /* 0x0000000400000947 */ /* 0x000fea0003800000 */
[----:B------:R-:W-:Y:S02]  /*1100*/  ISETP.GE.AND P0, PT, R11, RZ, PT ;  /* 0x000000ff0b00720c */ /* 0x000fe40003f06270 */
[----:B------:R-:W-:-:S11]  /*1110*/  ISETP.GE.AND P1, PT, R9, RZ, PT ;  /* 0x000000ff0900720c */ /* 0x000fd60003f26270 */
[----:B------:R-:W-:Y:S02]  /*1120*/  @P0 IMAD.MOV.U32 R7, RZ, RZ, RZ ;  /* 0x000000ffff070224 */ /* 0x000fe400078e00ff */
[----:B------:R-:W-:Y:S01]  /*1130*/  @!P0 FFMA R5, R0, 1.84467440737095516160e+19, RZ ;  /* 0x5f80000000058823 */ /* 0x000fe200000000ff */
[----:B------:R-:W-:Y:S02]  /*1140*/  @!P0 IMAD.MOV.U32 R7, RZ, RZ, -0x40 ;  /* 0xffffffc0ff078424 */ /* 0x000fe400078e00ff */
[----:B------:R-:W-:Y:S02]  /*1150*/  @!P1 FFMA R8, R3, 1.84467440737095516160e+19, RZ ;  /* 0x5f80000003089823 */ /* 0x000fe400000000ff */
[----:B------:R-:W-:-:S07]  /*1160*/  @!P1 VIADD R7, R7, 0x40 ;  /* 0x0000004007079836 */ /* 0x000fce0000000000 */
.L_x_18:
[----:B------:R-:W-:Y:S01]  /*1170*/  LEA R3, R6, 0xc0800000, 0x17 ;  /* 0xc080000006037811 */ /* 0x000fe200078eb8ff */
[----:B------:R-:W-:Y:S04]  /*1180*/  BSSY.RECONVERGENT B2, `(.L_x_23) ;  /* 0x0000036000027945 */ /* 0x000fe80003800200 */
[----:B------:R-:W-:Y:S01]  /*1190*/  IMAD.IADD R8, R8, 0x1, -R3 ;  /* 0x0000000108087824 */ /* 0x000fe200078e0a03 */
[----:B------:R-:W-:-:S03]  /*11a0*/  IADD3 R3, PT, PT, R10, -0x7f, RZ ;  /* 0xffffff810a037810 */ /* 0x000fc60007ffe0ff */
[----:B------:R-:W0:Y:S01]  /*11b0*/  MUFU.RCP R9, R8 ;  /* 0x0000000800097308 */ /* 0x000e220000001000 */
[----:B------:R-:W-:Y:S01]  /*11c0*/  FADD.FTZ R11, -R8, -RZ ;  /* 0x800000ff080b7221 */ /* 0x000fe20000010100 */
[C---:B------:R-:W-:Y:S01]  /*11d0*/  IMAD R0, R3.reuse, -0x800000, R5 ;  /* 0xff80000003007824 */ /* 0x040fe200078e0205 */
[----:B------:R-:W-:-:S05]  /*11e0*/  IADD3 R6, PT, PT, R3, 0x7f, -R6 ;  /* 0x0000007f03067810 */ /* 0x000fca0007ffe806 */
[----:B------:R-:W-:Y:S02]  /*11f0*/  IMAD.IADD R6, R6, 0x1, R7 ;  /* 0x0000000106067824 */ /* 0x000fe400078e0207 */
[----:B0-----:R-:W-:-:S04]  /*1200*/  FFMA R10, R9, R11, 1 ;  /* 0x3f800000090a7423 */ /* 0x001fc8000000000b */
[----:B------:R-:W-:-:S04]  /*1210*/  FFMA R12, R9, R10, R9 ;  /* 0x0000000a090c7223 */ /* 0x000fc80000000009 */
[----:B------:R-:W-:-:S04]  /*1220*/  FFMA R5, R0, R12, RZ ;  /* 0x0000000c00057223 */ /* 0x000fc800000000ff */
[----:B------:R-:W-:-:S04]  /*1230*/  FFMA R10, R11, R5, R0 ;  /* 0x000000050b0a7223 */ /* 0x000fc80000000000 */
[----:B------:R-:W-:-:S04]  /*1240*/  FFMA R9, R12, R10, R5 ;  /* 0x0000000a0c097223 */ /* 0x000fc80000000005 */
[----:B------:R-:W-:-:S04]  /*1250*/  FFMA R10, R11, R9, R0 ;  /* 0x000000090b0a7223 */ /* 0x000fc80000000000 */
[----:B------:R-:W-:-:S05]  /*1260*/  FFMA R0, R12, R10, R9 ;  /* 0x0000000a0c007223 */ /* 0x000fca0000000009 */
[----:B------:R-:W-:-:S04]  /*1270*/  SHF.R.U32.HI R3, RZ, 0x17, R0 ;  /* 0x00000017ff037819 */ /* 0x000fc80000011600 */
[----:B------:R-:W-:-:S05]  /*1280*/  LOP3.LUT R3, R3, 0xff, RZ, 0xc0, !PT ;  /* 0x000000ff03037812 */ /* 0x000fca00078ec0ff */
[----:B------:R-:W-:-:S04]  /*1290*/  IMAD.IADD R7, R3, 0x1, R6 ;  /* 0x0000000103077824 */ /* 0x000fc800078e0206 */
[----:B------:R-:W-:-:S05]  /*12a0*/  VIADD R3, R7, 0xffffffff ;  /* 0xffffffff07037836 */ /* 0x000fca0000000000 */
[----:B------:R-:W-:-:S13]  /*12b0*/  ISETP.GE.U32.AND P0, PT, R3, 0xfe, PT ;  /* 0x000000fe0300780c */ /* 0x000fda0003f06070 */
[----:B------:R-:W-:Y:S05]  /*12c0*/  @!P0 BRA `(.L_x_24) ;  /* 0x0000000000808947 */ /* 0x000fea0003800000 */
[----:B------:R-:W-:-:S13]  /*12d0*/  ISETP.GT.AND P0, PT, R7, 0xfe, PT ;  /* 0x000000fe0700780c */ /* 0x000fda0003f04270 */
[----:B------:R-:W-:Y:S05]  /*12e0*/  @P0 BRA `(.L_x_25) ;  /* 0x00000000006c0947 */ /* 0x000fea0003800000 */
[----:B------:R-:W-:-:S13]  /*12f0*/  ISETP.GE.AND P0, PT, R7, 0x1, PT ;  /* 0x000000010700780c */ /* 0x000fda0003f06270 */
[----:B------:R-:W-:Y:S05]  /*1300*/  @P0 BRA `(.L_x_26) ;  /* 0x0000000000740947 */ /* 0x000fea0003800000 */
[----:B------:R-:W-:Y:S02]  /*1310*/  ISETP.GE.AND P0, PT, R7, -0x18, PT ;  /* 0xffffffe80700780c */ /* 0x000fe40003f06270 */
[----:B------:R-:W-:-:S11]  /*1320*/  LOP3.LUT R0, R0, 0x80000000, RZ, 0xc0, !PT ;  /* 0x8000000000007812 */ /* 0x000fd600078ec0ff */
[----:B------:R-:W-:Y:S05]  /*1330*/  @!P0 BRA `(.L_x_26) ;  /* 0x0000000000688947 */ /* 0x000fea0003800000 */
[CCC-:B------:R-:W-:Y:S01]  /*1340*/  FFMA.RZ R3, R12.reuse, R10.reuse, R9.reuse ;  /* 0x0000000a0c037223 */ /* 0x1c0fe2000000c009 */
[C---:B------:R-:W-:Y:S02]  /*1350*/  VIADD R8, R7.reuse, 0x20 ;  /* 0x0000002007087836 */ /* 0x040fe40000000000 */
[CCC-:B------:R-:W-:Y:S01]  /*1360*/  FFMA.RM R6, R12.reuse, R10.reuse, R9.reuse ;  /* 0x0000000a0c067223 */ /* 0x1c0fe20000004009 */
[----:B------:R-:W-:Y:S02]  /*1370*/  ISETP.NE.AND P2, PT, R7, RZ, PT ;  /* 0x000000ff0700720c */ /* 0x000fe40003f45270 */
[----:B------:R-:W-:Y:S01]  /*1380*/  LOP3.LUT R5, R3, 0x7fffff, RZ, 0xc0, !PT ;  /* 0x007fffff03057812 */ /* 0x000fe200078ec0ff */
[----:B------:R-:W-:Y:S01]  /*1390*/  FFMA.RP R3, R12, R10, R9 ;  /* 0x0000000a0c037223 */ /* 0x000fe20000008009 */
[----:B------:R-:W-:Y:S02]  /*13a0*/  ISETP.NE.AND P1, PT, R7, RZ, PT ;  /* 0x000000ff0700720c */ /* 0x000fe40003f25270 */
[----:B------:R-:W-:-:S02]  /*13b0*/  LOP3.LUT R5, R5, 0x800000, RZ, 0xfc, !PT ;  /* 0x0080000005057812 */ /* 0x000fc400078efcff */
[----:B------:R-:W-:Y:S02]  /*13c0*/  IADD3 R7, PT, PT, -R7, RZ, RZ ;  /* 0x000000ff07077210 */ /* 0x000fe40007ffe1ff */
[----:B------:R-:W-:Y:S02]  /*13d0*/  SHF.L.U32 R8, R5, R8, RZ ;  /* 0x0000000805087219 */ /* 0x000fe400000006ff */
[----:B------:R-:W-:Y:S02]  /*13e0*/  FSETP.NEU.FTZ.AND P0, PT, R3, R6, PT ;  /* 0x000000060300720b */ /* 0x000fe40003f1d000 */
[----:B------:R-:W-:Y:S02]  /*13f0*/  SEL R6, R7, RZ, P2 ;  /* 0x000000ff07067207 */ /* 0x000fe40001000000 */
[----:B------:R-:W-:Y:S02]  /*1400*/  ISETP.NE.AND P1, PT, R8, RZ, P1 ;  /* 0x000000ff0800720c */ /* 0x000fe40000f25270 */
[----:B------:R-:W-:-:S02]  /*1410*/  SHF.R.U32.HI R6, RZ, R6, R5 ;  /* 0x00000006ff067219 */ /* 0x000fc40000011605 */
[----:B------:R-:W-:Y:S02]  /*1420*/  PLOP3.LUT P0, PT, P0, P1, PT, 0xf8, 0x8f ;  /* 0x00000000008f781c */ /* 0x000fe40000703f70 */
[----:B------:R-:W-:Y:S02]  /*1430*/  SHF.R.U32.HI R8, RZ, 0x1, R6 ;  /* 0x00000001ff087819 */ /* 0x000fe40000011606 */
[----:B------:R-:W-:-:S04]  /*1440*/  SEL R3, RZ, 0x1, !P0 ;  /* 0x00000001ff037807 */ /* 0x000fc80004000000 */
[----:B------:R-:W-:-:S04]  /*1450*/  LOP3.LUT R3, R3, 0x1, R8, 0xf8, !PT ;  /* 0x0000000103037812 */ /* 0x000fc800078ef808 */
[----:B------:R-:W-:-:S05]  /*1460*/  LOP3.LUT R3, R3, R6, RZ, 0xc0, !PT ;  /* 0x0000000603037212 */ /* 0x000fca00078ec0ff */
[----:B------:R-:W-:-:S05]  /*1470*/  IMAD.IADD R3, R8, 0x1, R3 ;  /* 0x0000000108037824 */ /* 0x000fca00078e0203 */
[----:B------:R-:W-:Y:S01]  /*1480*/  LOP3.LUT R0, R3, R0, RZ, 0xfc, !PT ;  /* 0x0000000003007212 */ /* 0x000fe200078efcff */
[----:B------:R-:W-:Y:S06]  /*1490*/  BRA `(.L_x_26) ;  /* 0x0000000000107947 */ /* 0x000fec0003800000 */
.L_x_25:
[----:B------:R-:W-:-:S04]  /*14a0*/  LOP3.LUT R0, R0, 0x80000000, RZ, 0xc0, !PT ;  /* 0x8000000000007812 */ /* 0x000fc800078ec0ff */
[----:B------:R-:W-:Y:S01]  /*14b0*/  LOP3.LUT R0, R0, 0x7f800000, RZ, 0xfc, !PT ;  /* 0x7f80000000007812 */ /* 0x000fe200078efcff */
[----:B------:R-:W-:Y:S06]  /*14c0*/  BRA `(.L_x_26) ;  /* 0x0000000000047947 */ /* 0x000fec0003800000 */
.L_x_24:
[----:B------:R-:W-:-:S07]  /*14d0*/  IMAD R0, R6, 0x800000, R0 ;  /* 0x0080000006007824 */ /* 0x000fce00078e0200 */
.L_x_26:
[----:B------:R-:W-:Y:S05]  /*14e0*/  BSYNC.RECONVERGENT B2 ;  /* 0x0000000000027941 */ /* 0x000fea0003800200 */
.L_x_23:
[----:B------:R-:W-:Y:S05]  /*14f0*/  BRA `(.L_x_27) ;  /* 0x0000000000207947 */ /* 0x000fea0003800000 */
.L_x_22:
[----:B------:R-:W-:-:S04]  /*1500*/  LOP3.LUT R0, R8, 0x80000000, R5, 0x48, !PT ;  /* 0x8000000008007812 */ /* 0x000fc800078e4805 */
[----:B------:R-:W-:Y:S01]  /*1510*/  LOP3.LUT R0, R0, 0x7f800000, RZ, 0xfc, !PT ;  /* 0x7f80000000007812 */ /* 0x000fe200078efcff */
[----:B------:R-:W-:Y:S06]  /*1520*/  BRA `(.L_x_27) ;  /* 0x0000000000147947 */ /* 0x000fec0003800000 */
.L_x_21:
[----:B------:R-:W-:Y:S01]  /*1530*/  LOP3.LUT R0, R8, 0x80000000, R5, 0x48, !PT ;  /* 0x8000000008007812 */ /* 0x000fe200078e4805 */
[----:B------:R-:W-:Y:S06]  /*1540*/  BRA `(.L_x_27) ;  /* 0x00000000000c7947 */ /* 0x000fec0003800000 */
.L_x_20:
[----:B------:R-:W0:Y:S01]  /*1550*/  MUFU.RSQ R0, -QNAN ;  /* 0xffc0000000007908 */ /* 0x000e220000001400 */
[----:B------:R-:W-:Y:S05]  /*1560*/  BRA `(.L_x_27) ;  /* 0x0000000000047947 */ /* 0x000fea0003800000 */
.L_x_19:
[----:B------:R-:W-:-:S07]  /*1570*/  FADD.FTZ R0, R0, R3 ;  /* 0x0000000300007221 */ /* 0x000fce0000010000 */
.L_x_27:
[----:B------:R-:W-:Y:S05]  /*1580*/  BSYNC.RECONVERGENT B1 ;  /* 0x0000000000017941 */ /* 0x000fea0003800200 */
.L_x_17:
[----:B------:R-:W-:-:S04]  /*1590*/  IMAD.MOV.U32 R5, RZ, RZ, 0x0 ;  /* 0x00000000ff057424 */ /* 0x000fc800078e00ff */
[----:B0-----:R-:W-:Y:S05]  /*15a0*/  RET.REL.NODEC R4 `(_Z13synthesis_512PfS_S_fffiii) ;  /* 0xffffffe804947950 */ /* 0x001fea0003c3ffff */
.L_x_28:
[----:B------:R-:W-:-:S00]  /*15b0*/  BRA `(.L_x_28) ;  /* 0xfffffffc00fc7947 */ /* 0x000fc0000383ffff */
[----:B------:R-:W-:-:S00]  /*15c0*/  NOP ;  /* 0x0000000000007918 */ /* 0x000fc00000000000 */
        /* <DEDUP_REMOVED lines=11> */
.L_x_29:


//--------------------- .nv.global.init           --------------------------
	.section	.nv.global.init,"aw",@progbits
.nv.global.init:
	.type		$str,@object
	.size		$str,(.L_0 - $str)
$str:
        /*0000*/ 	.byte	0x6f, 0x6f, 0x70, 0x73, 0x00
.L_0:


//--------------------- .nv.shared.reserved.0     --------------------------
	.section	.nv.shared.reserved.0,"aw",@nobits
	.weak		__nv_reservedSMEM_offset_0_alias
	.size		__nv_reservedSMEM_offset_0_alias, 0, 64
	.other		__nv_reservedSMEM_offset_0_alias,@"STO_CUDA_RESERVED_SHARED STV_DEFAULT"
__nv_reservedSMEM_offset_0_alias:
	.zero		0
	.zero		64


//--------------------- .nv.constant0._Z13synthesis_512PfS_S_fffiii --------------------------
	.section	.nv.constant0._Z13synthesis_512PfS_S_fffiii,"a",@progbits
	.sectionflags	@""
	.align	4
.nv.constant0._Z13synthesis_512PfS_S_fffiii:
	.zero		944


//--------------------- SYMBOLS --------------------------

	.type		.nv.reservedSmem.offset0,@object
	.size		.nv.reservedSmem.offset0,0x4
	.type		vprintf,@function
